//
// Generated by NVIDIA NVVM Compiler
//
// Compiler Build ID: CL-36424714
// Cuda compilation tools, release 13.0, V13.0.88
// Based on NVVM 20.0.0
//

.version 9.0
.target sm_100
.address_size 64

	// .globl	_Z14dot8BF16KernelPK13__nv_bfloat16S1_fPf
// _ZZ14dot8BF16KernelPK13__nv_bfloat16S1_fPfE10shared_sum has been demoted

.visible .entry _Z14dot8BF16KernelPK13__nv_bfloat16S1_fPf(
	.param .u64 .ptr .align 1 _Z14dot8BF16KernelPK13__nv_bfloat16S1_fPf_param_0,
	.param .u64 .ptr .align 1 _Z14dot8BF16KernelPK13__nv_bfloat16S1_fPf_param_1,
	.param .f32 _Z14dot8BF16KernelPK13__nv_bfloat16S1_fPf_param_2,
	.param .u64 .ptr .align 1 _Z14dot8BF16KernelPK13__nv_bfloat16S1_fPf_param_3
)
{
	.reg .pred 	%p<4>;
	.reg .b16 	%rs<3>;
	.reg .b32 	%r<3>;
	.reg .b32 	%f<8>;
	.reg .b64 	%rd<10>;
	// demoted variable
	.shared .align 4 .f32 _ZZ14dot8BF16KernelPK13__nv_bfloat16S1_fPfE10shared_sum;
	ld.param.u64 	%rd1, [_Z14dot8BF16KernelPK13__nv_bfloat16S1_fPf_param_0];
	ld.param.u64 	%rd2, [_Z14dot8BF16KernelPK13__nv_bfloat16S1_fPf_param_1];
	ld.param.f32 	%f1, [_Z14dot8BF16KernelPK13__nv_bfloat16S1_fPf_param_2];
	ld.param.u64 	%rd3, [_Z14dot8BF16KernelPK13__nv_bfloat16S1_fPf_param_3];
	mov.u32 	%r1, %tid.x;
	setp.ne.s32 	%p1, %r1, 0;
	@%p1 bra 	$L__BB0_2;
	mov.b32 	%r2, 0;
	st.shared.u32 	[_ZZ14dot8BF16KernelPK13__nv_bfloat16S1_fPfE10shared_sum], %r2;
$L__BB0_2:
	bar.sync 	0;
	setp.gt.u32 	%p2, %r1, 7;
	@%p2 bra 	$L__BB0_4;
	cvta.to.global.u64 	%rd4, %rd1;
	mul.wide.u32 	%rd5, %r1, 2;
	add.s64 	%rd6, %rd4, %rd5;
	ld.global.u16 	%rs1, [%rd6];
	// begin inline asm
	{ cvt.f32.bf16 %f2, %rs1;}

	// end inline asm
	cvta.to.global.u64 	%rd7, %rd2;
	add.s64 	%rd8, %rd7, %rd5;
	ld.global.u16 	%rs2, [%rd8];
	// begin inline asm
	{ cvt.f32.bf16 %f3, %rs2;}

	// end inline asm
	mul.f32 	%f4, %f2, %f3;
	atom.shared.add.f32 	%f5, [_ZZ14dot8BF16KernelPK13__nv_bfloat16S1_fPfE10shared_sum], %f4;
$L__BB0_4:
	setp.ne.s32 	%p3, %r1, 0;
	bar.sync 	0;
	@%p3 bra 	$L__BB0_6;
	ld.shared.f32 	%f6, [_ZZ14dot8BF16KernelPK13__nv_bfloat16S1_fPfE10shared_sum];
	add.f32 	%f7, %f1, %f6;
	cvta.to.global.u64 	%rd9, %rd3;
	st.global.f32 	[%rd9], %f7;
$L__BB0_6:
	ret;

}


// ===== COMPILED SASS (sm_100) =====

	.target	sm_100

	.elftype	@"ET_EXEC"


//--------------------- .note.nv.tkinfo           --------------------------
	.section	.note.nv.tkinfo,"",@"SHT_NOTE"
	.sectionflags	@"SHF_NOTE_NV_TKINFO"
	.tkinfo
        /*0018*/ 	.word	0x00000002
        /*0030*/ 	.string	""
        /*0030*/ 	.string	"ptxas"
        /*0030*/ 	.string	"Cuda compilation tools, release 13.0, V13.0.88"
        /*0030*/ 	.string	"Build cuda_13.0.r13.0/compiler.36424714_0"
        /*0030*/ 	.string	"-arch sm_100 -m 64 "



//--------------------- .note.nv.cuinfo           --------------------------
	.section	.note.nv.cuinfo,"",@"SHT_NOTE"
	.sectionflags	@"SHF_NOTE_NV_CUINFO"
        /*0018*/ 	.short	0x0002
        /*001a*/ 	.short	0x0064
        /*001c*/ 	.short	0x0082
	.zero		2


//--------------------- .nv.info                  --------------------------
	.section	.nv.info,"",@"SHT_CUDA_INFO"
	.align	4


	//----- nvinfo : EIATTR_REGCOUNT
	.align		4
        /*0000*/ 	.byte	0x04, 0x2f
        /*0002*/ 	.short	(.L_1 - .L_0)
	.align		4
.L_0:
        /*0004*/ 	.word	index@(_Z14dot8BF16KernelPK13__nv_bfloat16S1_fPf)
        /*0008*/ 	.word	0x0000000c


	//----- nvinfo : EIATTR_FRAME_SIZE
	.align		4
.L_1:
        /*000c*/ 	.byte	0x04, 0x11
        /*000e*/ 	.short	(.L_3 - .L_2)
	.align		4
.L_2:
        /*0010*/ 	.word	index@(_Z14dot8BF16KernelPK13__nv_bfloat16S1_fPf)
        /*0014*/ 	.word	0x00000000


	//----- nvinfo : EIATTR_MIN_STACK_SIZE
	.align		4
.L_3:
        /*0018*/ 	.byte	0x04, 0x12
        /*001a*/ 	.short	(.L_5 - .L_4)
	.align		4
.L_4:
        /*001c*/ 	.word	index@(_Z14dot8BF16KernelPK13__nv_bfloat16S1_fPf)
        /*0020*/ 	.word	0x00000000
.L_5:


//--------------------- .nv.compat                --------------------------
	.section	.nv.compat,"",@"SHT_CUDA_COMPAT_INFO"
	.align	4
        /*0000*/ 	.byte	0x02, 0x09, 0x00, 0x00, 0x02, 0x02, 0x01, 0x00, 0x02, 0x05, 0x05, 0x00, 0x03, 0x07, 0x01, 0x01
        /*0010*/ 	.byte	0x02, 0x03, 0x00, 0x00, 0x02, 0x06, 0x01, 0x00, 0x04, 0x0b, 0x08, 0x00, 0x09, 0x00, 0x00, 0x00
        /*0020*/ 	.byte	0x00, 0x00, 0x00, 0x00


//--------------------- .nv.info._Z14dot8BF16KernelPK13__nv_bfloat16S1_fPf --------------------------
	.section	.nv.info._Z14dot8BF16KernelPK13__nv_bfloat16S1_fPf,"",@"SHT_CUDA_INFO"
	.sectionflags	@""
	.align	4


	//----- nvinfo : EIATTR_CUDA_API_VERSION
	.align		4
        /*0000*/ 	.byte	0x04, 0x37
        /*0002*/ 	.short	(.L_7 - .L_6)
.L_6:
        /*0004*/ 	.word	0x00000082


	//----- nvinfo : EIATTR_KPARAM_INFO
	.align		4
.L_7:
        /*0008*/ 	.byte	0x04, 0x17
        /*000a*/ 	.short	(.L_9 - .L_8)
.L_8:
        /*000c*/ 	.word	0x00000000
        /*0010*/ 	.short	0x0003
        /*0012*/ 	.short	0x0018
        /*0014*/ 	.byte	0x00, 0xf5, 0x21, 0x00


	//----- nvinfo : EIATTR_KPARAM_INFO
	.align		4
.L_9:
        /*0018*/ 	.byte	0x04, 0x17
        /*001a*/ 	.short	(.L_11 - .L_10)
.L_10:
        /*001c*/ 	.word	0x00000000
        /*0020*/ 	.short	0x0002
        /*0022*/ 	.short	0x0010
        /*0024*/ 	.byte	0x00, 0xf0, 0x11, 0x00


	//----- nvinfo : EIATTR_KPARAM_INFO
	.align		4
.L_11:
        /*0028*/ 	.byte	0x04, 0x17
        /*002a*/ 	.short	(.L_13 - .L_12)
.L_12:
        /*002c*/ 	.word	0x00000000
        /*0030*/ 	.short	0x0001
        /*0032*/ 	.short	0x0008
        /*0034*/ 	.byte	0x00, 0xf5, 0x21, 0x00


	//----- nvinfo : EIATTR_KPARAM_INFO
	.align		4
.L_13:
        /*0038*/ 	.byte	0x04, 0x17
        /*003a*/ 	.short	(.L_15 - .L_14)
.L_14:
        /*003c*/ 	.word	0x00000000
        /*0040*/ 	.short	0x0000
        /*0042*/ 	.short	0x0000
        /*0044*/ 	.byte	0x00, 0xf5, 0x21, 0x00


	//----- nvinfo : EIATTR_SPARSE_MMA_MASK
	.align		4
.L_15:
        /*0048*/ 	.byte	0x03, 0x50
        /*004a*/ 	.short	0x0000


	//----- nvinfo : EIATTR_MAXREG_COUNT
	.align		4
        /*004c*/ 	.byte	0x03, 0x1b
        /*004e*/ 	.short	0x00ff


	//----- nvinfo : EIATTR_NUM_BARRIERS
	.align		4
        /*0050*/ 	.byte	0x02, 0x4c
        /*0052*/ 	.byte	0x01
	.zero		1


	//----- nvinfo : EIATTR_MERCURY_ISA_VERSION
	.align		4
        /*0054*/ 	.byte	0x03, 0x5f
        /*0056*/ 	.short	0x0101


	//----- nvinfo : EIATTR_VRC_CTA_INIT_COUNT
	.align		4
        /*0058*/ 	.byte	0x02, 0x4a
	.zero		1
	.zero		1


	//----- nvinfo : EIATTR_EXIT_INSTR_OFFSETS
	.align		4
        /*005c*/ 	.byte	0x04, 0x1c
        /*005e*/ 	.short	(.L_17 - .L_16)


	//   ....[0]....
.L_16:
        /*0060*/ 	.word	0x000001e0


	//   ....[1]....
        /*0064*/ 	.word	0x00000270


	//----- nvinfo : EIATTR_CRS_STACK_SIZE
	.align		4
.L_17:
        /*0068*/ 	.byte	0x04, 0x1e
        /*006a*/ 	.short	(.L_19 - .L_18)
.L_18:
        /*006c*/ 	.word	0x00000000


	//----- nvinfo : EIATTR_CBANK_PARAM_SIZE
	.align		4
.L_19:
        /*0070*/ 	.byte	0x03, 0x19
        /*0072*/ 	.short	0x0020


	//----- nvinfo : EIATTR_PARAM_CBANK
	.align		4
        /*0074*/ 	.byte	0x04, 0x0a
        /*0076*/ 	.short	(.L_21 - .L_20)
	.align		4
.L_20:
        /*0078*/ 	.word	index@(.nv.constant0._Z14dot8BF16KernelPK13__nv_bfloat16S1_fPf)
        /*007c*/ 	.short	0x0380
        /*007e*/ 	.short	0x0020


	//----- nvinfo : EIATTR_SW_WAR
	.align		4
.L_21:
        /*0080*/ 	.byte	0x04, 0x36
        /*0082*/ 	.short	(.L_23 - .L_22)
.L_22:
        /*0084*/ 	.word	0x00000008
.L_23:


//--------------------- .nv.callgraph             --------------------------
	.section	.nv.callgraph,"",@"SHT_CUDA_CALLGRAPH"
	.align	4
	.sectionentsize	8
	.align		4
        /*0000*/ 	.word	0x00000000
	.align		4
        /*0004*/ 	.word	0xffffffff
	.align		4
        /*0008*/ 	.word	0x00000000
	.align		4
        /*000c*/ 	.word	0xfffffffe
	.align		4
        /*0010*/ 	.word	0x00000000
	.align		4
        /*0014*/ 	.word	0xfffffffd
	.align		4
        /*0018*/ 	.word	0x00000000
	.align		4
        /*001c*/ 	.word	0xfffffffc


//--------------------- .text._Z14dot8BF16KernelPK13__nv_bfloat16S1_fPf --------------------------
	.section	.text._Z14dot8BF16KernelPK13__nv_bfloat16S1_fPf,"ax",@progbits
	.align	128
        .global         _Z14dot8BF16KernelPK13__nv_bfloat16S1_fPf
        .type           _Z14dot8BF16KernelPK13__nv_bfloat16S1_fPf,@function
        .size           _Z14dot8BF16KernelPK13__nv_bfloat16S1_fPf,(.L_x_4 - _Z14dot8BF16KernelPK13__nv_bfloat16S1_fPf)
        .other          _Z14dot8BF16KernelPK13__nv_bfloat16S1_fPf,@"STO_CUDA_ENTRY STV_DEFAULT"
_Z14dot8BF16KernelPK13__nv_bfloat16S1_fPf:
.text._Z14dot8BF16KernelPK13__nv_bfloat16S1_fPf:
[----:B------:R-:W-:Y:S01]  /*0000*/  LDC R1, c[0x0][0x37c] ;  /* 0x0000df00ff017b82 */ /* 0x000fe20000000800 */
[----:B------:R-:W0:Y:S01]  /*0010*/  S2R R7, SR_TID.X ;  /* 0x0000000000077919 */ /* 0x000e220000002100 */
[----:B------:R-:W1:Y:S01]  /*0020*/  LDCU.64 UR6, c[0x0][0x358] ;  /* 0x00006b00ff0677ac */ /* 0x000e620008000a00 */
[----:B------:R-:W-:Y:S01]  /*0030*/  BSSY.RECONVERGENT B0, `(.L_x_0) ;  /* 0x0000019000007945 */ /* 0x000fe20003800200 */
[C---:B0-----:R-:W-:Y:S02]  /*0040*/  ISETP.NE.AND P0, PT, R7.reuse, RZ, PT ;  /* 0x000000ff0700720c */ /* 0x041fe40003f05270 */
[----:B------:R-:W-:-:S11]  /*0050*/  ISETP.GT.U32.AND P1, PT, R7, 0x7, PT ;  /* 0x000000070700780c */ /* 0x000fd60003f24070 */
[----:B------:R-:W0:Y:S01]  /*0060*/  @!P0 S2R R3, SR_CgaCtaId ;  /* 0x0000000000038919 */ /* 0x000e220000008800 */
[----:B------:R-:W-:-:S04]  /*0070*/  @!P0 MOV R0, 0x400 ;  /* 0x0000040000008802 */ /* 0x000fc80000000f00 */
[----:B0-----:R-:W-:-:S05]  /*0080*/  @!P0 LEA R0, R3, R0, 0x18 ;  /* 0x0000000003008211 */ /* 0x001fca00078ec0ff */
[----:B------:R0:W-:Y:S01]  /*0090*/  @!P0 STS [R0], RZ ;  /* 0x000000ff00008388 */ /* 0x0001e20000000800 */
[----:B------:R-:W-:Y:S06]  /*00a0*/  BAR.SYNC.DEFER_BLOCKING 0x0 ;  /* 0x0000000000007b1d */ /* 0x000fec0000010000 */
[----:B-1----:R-:W-:Y:S05]  /*00b0*/  @P1 BRA `(.L_x_1) ;  /* 0x0000000000401947 */ /* 0x002fea0003800000 */
[----:B------:R-:W1:Y:S08]  /*00c0*/  LDC.64 R4, c[0x0][0x388] ;  /* 0x0000e200ff047b82 */ /* 0x000e700000000a00 */
[----:B------:R-:W2:Y:S01]  /*00d0*/  LDC.64 R2, c[0x0][0x380] ;  /* 0x0000e000ff027b82 */ /* 0x000ea20000000a00 */
[----:B-1----:R-:W-:-:S06]  /*00e0*/  IMAD.WIDE.U32 R4, R7, 0x2, R4 ;  /* 0x0000000207047825 */ /* 0x002fcc00078e0004 */
[----:B------:R-:W3:Y:S01]  /*00f0*/  LDG.E.U16 R4, desc[UR6][R4.64] ;  /* 0x0000000604047981 */ /* 0x000ee2000c1e1500 */
[----:B--2---:R-:W-:-:S06]  /*0100*/  IMAD.WIDE.U32 R2, R7, 0x2, R2 ;  /* 0x0000000207027825 */ /* 0x004fcc00078e0002 */
[----:B------:R-:W0:Y:S01]  /*0110*/  LDG.E.U16 R2, desc[UR6][R2.64] ;  /* 0x0000000602027981 */ /* 0x000e22000c1e1500 */
[----:B------:R-:W1:Y:S01]  /*0120*/  S2R R9, SR_CgaCtaId ;  /* 0x0000000000097919 */ /* 0x000e620000008800 */
[----:B------:R-:W-:-:S04]  /*0130*/  MOV R6, 0x400 ;  /* 0x0000040000067802 */ /* 0x000fc80000000f00 */
[----:B-1----:R-:W-:Y:S02]  /*0140*/  LEA R6, R9, R6, 0x18 ;  /* 0x0000000609067211 */ /* 0x002fe400078ec0ff */
[----:B---3--:R-:W-:Y:S01]  /*0150*/  SHF.L.U32 R7, R4, 0x10, RZ ;  /* 0x0000001004077819 */ /* 0x008fe200000006ff */
[----:B0-----:R-:W-:-:S04]  /*0160*/  IMAD.U32 R0, R2, 0x10000, RZ ;  /* 0x0001000002007824 */ /* 0x001fc800078e00ff */
[----:B------:R-:W-:-:S07]  /*0170*/  FMUL R7, R0, R7 ;  /* 0x0000000700077220 */ /* 0x000fce0000400000 */
.L_x_2:
[----:B------:R-:W0:Y:S02]  /*0180*/  LDS R2, [R6] ;  /* 0x0000000006027984 */ /* 0x000e240000000800 */
[----:B0-----:R-:W-:-:S05]  /*0190*/  FADD R3, R7, R2 ;  /* 0x0000000207037221 */ /* 0x001fca0000000000 */
[----:B------:R-:W0:Y:S02]  /*01a0*/  ATOMS.CAST.SPIN P1, [R6], R2, R3 ;  /* 0x000000020600758d */ /* 0x000e240001820003 */
[----:B0-----:R-:W-:Y:S05]  /*01b0*/  @!P1 BRA `(.L_x_2) ;  /* 0xfffffffc00f09947 */ /* 0x001fea000383ffff */
.L_x_1:
[----:B------:R-:W-:Y:S05]  /*01c0*/  BSYNC.RECONVERGENT B0 ;  /* 0x0000000000007941 */ /* 0x000fea0003800200 */
.L_x_0:
[----:B------:R-:W-:Y:S06]  /*01d0*/  BAR.SYNC.DEFER_BLOCKING 0x0 ;  /* 0x0000000000007b1d */ /* 0x000fec0000010000 */
[----:B------:R-:W-:Y:S05]  /*01e0*/  @P0 EXIT ;  /* 0x000000000000094d */ /* 0x000fea0003800000 */
[----:B------:R-:W1:Y:S01]  /*01f0*/  S2UR UR5, SR_CgaCtaId ;  /* 0x00000000000579c3 */ /* 0x000e620000008800 */
[----:B------:R-:W-:-:S07]  /*0200*/  UMOV UR4, 0x400 ;  /* 0x0000040000047882 */ /* 0x000fce0000000000 */
[----:B------:R-:W2:Y:S01]  /*0210*/  LDC.64 R2, c[0x0][0x398] ;  /* 0x0000e600ff027b82 */ /* 0x000ea20000000a00 */
[----:B-1----:R-:W-:-:S09]  /*0220*/  ULEA UR4, UR5, UR4, 0x18 ;  /* 0x0000000405047291 */ /* 0x002fd2000f8ec0ff */
[----:B0-----:R-:W0:Y:S02]  /*0230*/  LDS R0, [UR4] ;  /* 0x00000004ff007984 */ /* 0x001e240008000800 */
[----:B------:R-:W0:Y:S02]  /*0240*/  LDCU UR4, c[0x0][0x390] ;  /* 0x00007200ff0477ac */ /* 0x000e240008000800 */
[----:B0-----:R-:W-:-:S05]  /*0250*/  FADD R5, R0, UR4 ;  /* 0x0000000400057e21 */ /* 0x001fca0008000000 */
[----:B--2---:R-:W-:Y:S01]  /*0260*/  STG.E desc[UR6][R2.64], R5 ;  /* 0x0000000502007986 */ /* 0x004fe2000c101906 */
[----:B------:R-:W-:Y:S05]  /*0270*/  EXIT ;  /* 0x000000000000794d */ /* 0x000fea0003800000 */
.L_x_3:
[----:B------:R-:W-:-:S00]  /*0280*/  BRA `(.L_x_3) ;  /* 0xfffffffc00fc7947 */ /* 0x000fc0000383ffff */
[----:B------:R-:W-:-:S00]  /*0290*/  NOP ;  /* 0x0000000000007918 */ /* 0x000fc00000000000 */
        /* <DEDUP_REMOVED lines=14> */
.L_x_4:


//--------------------- .nv.shared._Z14dot8BF16KernelPK13__nv_bfloat16S1_fPf --------------------------
	.section	.nv.shared._Z14dot8BF16KernelPK13__nv_bfloat16S1_fPf,"aw",@nobits
	.sectionflags	@""
	.align	4
.nv.shared._Z14dot8BF16KernelPK13__nv_bfloat16S1_fPf:
	.zero		1028


//--------------------- .nv.shared.reserved.0     --------------------------
	.section	.nv.shared.reserved.0,"aw",@nobits
	.weak		__nv_reservedSMEM_offset_0_alias
	.size		__nv_reservedSMEM_offset_0_alias, 0, 64
	.other		__nv_reservedSMEM_offset_0_alias,@"STO_CUDA_RESERVED_SHARED STV_DEFAULT"
__nv_reservedSMEM_offset_0_alias:
	.zero		0
	.zero		64


//--------------------- .nv.constant0._Z14dot8BF16KernelPK13__nv_bfloat16S1_fPf --------------------------
	.section	.nv.constant0._Z14dot8BF16KernelPK13__nv_bfloat16S1_fPf,"a",@progbits
	.sectionflags	@""
	.align	4
.nv.constant0._Z14dot8BF16KernelPK13__nv_bfloat16S1_fPf:
	.zero		928


//--------------------- SYMBOLS --------------------------

	.type		.nv.reservedSmem.offset0,@object
	.size		.nv.reservedSmem.offset0,0x4
	.type		.nv.reservedSmem.cap,@object
	.size		.nv.reservedSmem.cap,0x4
